//
// Generated by NVIDIA NVVM Compiler
//
// Compiler Build ID: CL-36424714
// Cuda compilation tools, release 13.0, V13.0.88
// Based on NVVM 20.0.0
//

.version 9.0
.target sm_100
.address_size 64

	// .globl	_Z13gpu_matrixaddPiS_S_i

.visible .entry _Z13gpu_matrixaddPiS_S_i(
	.param .u64 .ptr .align 1 _Z13gpu_matrixaddPiS_S_i_param_0,
	.param .u64 .ptr .align 1 _Z13gpu_matrixaddPiS_S_i_param_1,
	.param .u64 .ptr .align 1 _Z13gpu_matrixaddPiS_S_i_param_2,
	.param .u32 _Z13gpu_matrixaddPiS_S_i_param_3
)
{
	.reg .pred 	%p<2>;
	.reg .b32 	%r<17>;
	.reg .b64 	%rd<11>;

	ld.param.u64 	%rd1, [_Z13gpu_matrixaddPiS_S_i_param_0];
	ld.param.u64 	%rd2, [_Z13gpu_matrixaddPiS_S_i_param_1];
	ld.param.u64 	%rd3, [_Z13gpu_matrixaddPiS_S_i_param_2];
	ld.param.u32 	%r2, [_Z13gpu_matrixaddPiS_S_i_param_3];
	mov.u32 	%r4, %tid.x;
	mov.u32 	%r5, %ntid.x;
	mov.u32 	%r6, %ctaid.x;
	mad.lo.s32 	%r7, %r5, %r6, %r4;
	mov.u32 	%r8, %tid.y;
	mov.u32 	%r9, %ntid.y;
	mov.u32 	%r10, %ctaid.y;
	mad.lo.s32 	%r11, %r9, %r10, %r8;
	mad.lo.s32 	%r1, %r2, %r11, %r7;
	max.s32 	%r13, %r7, %r11;
	setp.ge.s32 	%p1, %r13, %r2;
	@%p1 bra 	$L__BB0_2;
	cvta.to.global.u64 	%rd4, %rd1;
	cvta.to.global.u64 	%rd5, %rd2;
	cvta.to.global.u64 	%rd6, %rd3;
	mul.wide.s32 	%rd7, %r1, 4;
	add.s64 	%rd8, %rd4, %rd7;
	ld.global.u32 	%r14, [%rd8];
	add.s64 	%rd9, %rd5, %rd7;
	ld.global.u32 	%r15, [%rd9];
	add.s32 	%r16, %r15, %r14;
	add.s64 	%rd10, %rd6, %rd7;
	st.global.u32 	[%rd10], %r16;
$L__BB0_2:
	ret;

}


// ===== COMPILED SASS (sm_100) =====

	.target	sm_100

	.elftype	@"ET_EXEC"


//--------------------- .note.nv.tkinfo           --------------------------
	.section	.note.nv.tkinfo,"",@"SHT_NOTE"
	.sectionflags	@"SHF_NOTE_NV_TKINFO"
	.tkinfo
        /*0018*/ 	.word	0x00000002
        /*0030*/ 	.string	""
        /*0030*/ 	.string	"ptxas"
        /*0030*/ 	.string	"Cuda compilation tools, release 13.0, V13.0.88"
        /*0030*/ 	.string	"Build cuda_13.0.r13.0/compiler.36424714_0"
        /*0030*/ 	.string	"-arch sm_100 -m 64 "



//--------------------- .note.nv.cuinfo           --------------------------
	.section	.note.nv.cuinfo,"",@"SHT_NOTE"
	.sectionflags	@"SHF_NOTE_NV_CUINFO"
        /*0018*/ 	.short	0x0002
        /*001a*/ 	.short	0x0064
        /*001c*/ 	.short	0x0082
	.zero		2


//--------------------- .nv.info                  --------------------------
	.section	.nv.info,"",@"SHT_CUDA_INFO"
	.align	4


	//----- nvinfo : EIATTR_REGCOUNT
	.align		4
        /*0000*/ 	.byte	0x04, 0x2f
        /*0002*/ 	.short	(.L_1 - .L_0)
	.align		4
.L_0:
        /*0004*/ 	.word	index@(_Z13gpu_matrixaddPiS_S_i)
        /*0008*/ 	.word	0x0000000c


	//----- nvinfo : EIATTR_FRAME_SIZE
	.align		4
.L_1:
        /*000c*/ 	.byte	0x04, 0x11
        /*000e*/ 	.short	(.L_3 - .L_2)
	.align		4
.L_2:
        /*0010*/ 	.word	index@(_Z13gpu_matrixaddPiS_S_i)
        /*0014*/ 	.word	0x00000000


	//----- nvinfo : EIATTR_MIN_STACK_SIZE
	.align		4
.L_3:
        /*0018*/ 	.byte	0x04, 0x12
        /*001a*/ 	.short	(.L_5 - .L_4)
	.align		4
.L_4:
        /*001c*/ 	.word	index@(_Z13gpu_matrixaddPiS_S_i)
        /*0020*/ 	.word	0x00000000
.L_5:


//--------------------- .nv.compat                --------------------------
	.section	.nv.compat,"",@"SHT_CUDA_COMPAT_INFO"
	.align	4
        /*0000*/ 	.byte	0x02, 0x09, 0x00, 0x00, 0x02, 0x02, 0x01, 0x00, 0x02, 0x05, 0x05, 0x00, 0x03, 0x07, 0x01, 0x01
        /*0010*/ 	.byte	0x02, 0x03, 0x00, 0x00, 0x02, 0x06, 0x01, 0x00, 0x04, 0x0b, 0x08, 0x00, 0x09, 0x00, 0x00, 0x00
        /*0020*/ 	.byte	0x00, 0x00, 0x00, 0x00


//--------------------- .nv.info._Z13gpu_matrixaddPiS_S_i --------------------------
	.section	.nv.info._Z13gpu_matrixaddPiS_S_i,"",@"SHT_CUDA_INFO"
	.sectionflags	@""
	.align	4


	//----- nvinfo : EIATTR_CUDA_API_VERSION
	.align		4
        /*0000*/ 	.byte	0x04, 0x37
        /*0002*/ 	.short	(.L_7 - .L_6)
.L_6:
        /*0004*/ 	.word	0x00000082


	//----- nvinfo : EIATTR_KPARAM_INFO
	.align		4
.L_7:
        /*0008*/ 	.byte	0x04, 0x17
        /*000a*/ 	.short	(.L_9 - .L_8)
.L_8:
        /*000c*/ 	.word	0x00000000
        /*0010*/ 	.short	0x0003
        /*0012*/ 	.short	0x0018
        /*0014*/ 	.byte	0x00, 0xf0, 0x11, 0x00


	//----- nvinfo : EIATTR_KPARAM_INFO
	.align		4
.L_9:
        /*0018*/ 	.byte	0x04, 0x17
        /*001a*/ 	.short	(.L_11 - .L_10)
.L_10:
        /*001c*/ 	.word	0x00000000
        /*0020*/ 	.short	0x0002
        /*0022*/ 	.short	0x0010
        /*0024*/ 	.byte	0x00, 0xf5, 0x21, 0x00


	//----- nvinfo : EIATTR_KPARAM_INFO
	.align		4
.L_11:
        /*0028*/ 	.byte	0x04, 0x17
        /*002a*/ 	.short	(.L_13 - .L_12)
.L_12:
        /*002c*/ 	.word	0x00000000
        /*0030*/ 	.short	0x0001
        /*0032*/ 	.short	0x0008
        /*0034*/ 	.byte	0x00, 0xf5, 0x21, 0x00


	//----- nvinfo : EIATTR_KPARAM_INFO
	.align		4
.L_13:
        /*0038*/ 	.byte	0x04, 0x17
        /*003a*/ 	.short	(.L_15 - .L_14)
.L_14:
        /*003c*/ 	.word	0x00000000
        /*0040*/ 	.short	0x0000
        /*0042*/ 	.short	0x0000
        /*0044*/ 	.byte	0x00, 0xf5, 0x21, 0x00


	//----- nvinfo : EIATTR_SPARSE_MMA_MASK
	.align		4
.L_15:
        /*0048*/ 	.byte	0x03, 0x50
        /*004a*/ 	.short	0x0000


	//----- nvinfo : EIATTR_MAXREG_COUNT
	.align		4
        /*004c*/ 	.byte	0x03, 0x1b
        /*004e*/ 	.short	0x00ff


	//----- nvinfo : EIATTR_MERCURY_ISA_VERSION
	.align		4
        /*0050*/ 	.byte	0x03, 0x5f
        /*0052*/ 	.short	0x0101


	//----- nvinfo : EIATTR_VRC_CTA_INIT_COUNT
	.align		4
        /*0054*/ 	.byte	0x02, 0x4a
	.zero		1
	.zero		1


	//----- nvinfo : EIATTR_EXIT_INSTR_OFFSETS
	.align		4
        /*0058*/ 	.byte	0x04, 0x1c
        /*005a*/ 	.short	(.L_17 - .L_16)


	//   ....[0]....
.L_16:
        /*005c*/ 	.word	0x000000d0


	//   ....[1]....
        /*0060*/ 	.word	0x00000190


	//----- nvinfo : EIATTR_CBANK_PARAM_SIZE
	.align		4
.L_17:
        /*0064*/ 	.byte	0x03, 0x19
        /*0066*/ 	.short	0x001c


	//----- nvinfo : EIATTR_PARAM_CBANK
	.align		4
        /*0068*/ 	.byte	0x04, 0x0a
        /*006a*/ 	.short	(.L_19 - .L_18)
	.align		4
.L_18:
        /*006c*/ 	.word	index@(.nv.constant0._Z13gpu_matrixaddPiS_S_i)
        /*0070*/ 	.short	0x0380
        /*0072*/ 	.short	0x001c


	//----- nvinfo : EIATTR_SW_WAR
	.align		4
.L_19:
        /*0074*/ 	.byte	0x04, 0x36
        /*0076*/ 	.short	(.L_21 - .L_20)
.L_20:
        /*0078*/ 	.word	0x00000008
.L_21:


//--------------------- .nv.callgraph             --------------------------
	.section	.nv.callgraph,"",@"SHT_CUDA_CALLGRAPH"
	.align	4
	.sectionentsize	8
	.align		4
        /*0000*/ 	.word	0x00000000
	.align		4
        /*0004*/ 	.word	0xffffffff
	.align		4
        /*0008*/ 	.word	0x00000000
	.align		4
        /*000c*/ 	.word	0xfffffffe
	.align		4
        /*0010*/ 	.word	0x00000000
	.align		4
        /*0014*/ 	.word	0xfffffffd
	.align		4
        /*0018*/ 	.word	0x00000000
	.align		4
        /*001c*/ 	.word	0xfffffffc


//--------------------- .text._Z13gpu_matrixaddPiS_S_i --------------------------
	.section	.text._Z13gpu_matrixaddPiS_S_i,"ax",@progbits
	.align	128
        .global         _Z13gpu_matrixaddPiS_S_i
        .type           _Z13gpu_matrixaddPiS_S_i,@function
        .size           _Z13gpu_matrixaddPiS_S_i,(.L_x_1 - _Z13gpu_matrixaddPiS_S_i)
        .other          _Z13gpu_matrixaddPiS_S_i,@"STO_CUDA_ENTRY STV_DEFAULT"
_Z13gpu_matrixaddPiS_S_i:
.text._Z13gpu_matrixaddPiS_S_i:
[----:B------:R-:W-:Y:S01]  /*0000*/  LDC R1, c[0x0][0x37c] ;  /* 0x0000df00ff017b82 */ /* 0x000fe20000000800 */
[----:B------:R-:W0:Y:S01]  /*0010*/  S2R R0, SR_TID.X ;  /* 0x0000000000007919 */ /* 0x000e220000002100 */
[----:B------:R-:W0:Y:S01]  /*0020*/  LDCU UR4, c[0x0][0x360] ;  /* 0x00006c00ff0477ac */ /* 0x000e220008000800 */
[----:B------:R-:W0:Y:S01]  /*0030*/  S2R R3, SR_CTAID.X ;  /* 0x0000000000037919 */ /* 0x000e220000002500 */
[----:B------:R-:W1:Y:S01]  /*0040*/  LDCU UR5, c[0x0][0x364] ;  /* 0x00006c80ff0577ac */ /* 0x000e620008000800 */
[----:B------:R-:W1:Y:S01]  /*0050*/  S2R R2, SR_TID.Y ;  /* 0x0000000000027919 */ /* 0x000e620000002200 */
[----:B------:R-:W2:Y:S01]  /*0060*/  LDCU UR6, c[0x0][0x398] ;  /* 0x00007300ff0677ac */ /* 0x000ea20008000800 */
[----:B------:R-:W1:Y:S01]  /*0070*/  S2R R5, SR_CTAID.Y ;  /* 0x0000000000057919 */ /* 0x000e620000002600 */
[----:B0-----:R-:W-:Y:S02]  /*0080*/  IMAD R0, R3, UR4, R0 ;  /* 0x0000000403007c24 */ /* 0x001fe4000f8e0200 */
[----:B-1----:R-:W-:-:S04]  /*0090*/  IMAD R3, R5, UR5, R2 ;  /* 0x0000000505037c24 */ /* 0x002fc8000f8e0202 */
[----:B--2---:R-:W-:Y:S01]  /*00a0*/  IMAD R9, R3, UR6, R0 ;  /* 0x0000000603097c24 */ /* 0x004fe2000f8e0200 */
[----:B------:R-:W-:-:S04]  /*00b0*/  VIMNMX R2, PT, PT, R0, R3, !PT ;  /* 0x0000000300027248 */ /* 0x000fc80007fe0100 */
[----:B------:R-:W-:-:S13]  /*00c0*/  ISETP.GE.AND P0, PT, R2, UR6, PT ;  /* 0x0000000602007c0c */ /* 0x000fda000bf06270 */
[----:B------:R-:W-:Y:S05]  /*00d0*/  @P0 EXIT ;  /* 0x000000000000094d */ /* 0x000fea0003800000 */
[----:B------:R-:W0:Y:S01]  /*00e0*/  LDC.64 R2, c[0x0][0x380] ;  /* 0x0000e000ff027b82 */ /* 0x000e220000000a00 */
[----:B------:R-:W1:Y:S07]  /*00f0*/  LDCU.64 UR4, c[0x0][0x358] ;  /* 0x00006b00ff0477ac */ /* 0x000e6e0008000a00 */
[----:B------:R-:W2:Y:S08]  /*0100*/  LDC.64 R4, c[0x0][0x388] ;  /* 0x0000e200ff047b82 */ /* 0x000eb00000000a00 */
[----:B------:R-:W3:Y:S01]  /*0110*/  LDC.64 R6, c[0x0][0x390] ;  /* 0x0000e400ff067b82 */ /* 0x000ee20000000a00 */
[----:B0-----:R-:W-:-:S06]  /*0120*/  IMAD.WIDE R2, R9, 0x4, R2 ;  /* 0x0000000409027825 */ /* 0x001fcc00078e0202 */
[----:B-1----:R-:W4:Y:S01]  /*0130*/  LDG.E R2, desc[UR4][R2.64] ;  /* 0x0000000402027981 */ /* 0x002f22000c1e1900 */
[----:B--2---:R-:W-:-:S06]  /*0140*/  IMAD.WIDE R4, R9, 0x4, R4 ;  /* 0x0000000409047825 */ /* 0x004fcc00078e0204 */
[----:B------:R-:W4:Y:S01]  /*0150*/  LDG.E R5, desc[UR4][R4.64] ;  /* 0x0000000404057981 */ /* 0x000f22000c1e1900 */
[----:B---3--:R-:W-:Y:S01]  /*0160*/  IMAD.WIDE R6, R9, 0x4, R6 ;  /* 0x0000000409067825 */ /* 0x008fe200078e0206 */
[----:B----4-:R-:W-:-:S05]  /*0170*/  IADD3 R9, PT, PT, R2, R5, RZ ;  /* 0x0000000502097210 */ /* 0x010fca0007ffe0ff */
[----:B------:R-:W-:Y:S01]  /*0180*/  STG.E desc[UR4][R6.64], R9 ;  /* 0x0000000906007986 */ /* 0x000fe2000c101904 */
[----:B------:R-:W-:Y:S05]  /*0190*/  EXIT ;  /* 0x000000000000794d */ /* 0x000fea0003800000 */
.L_x_0:
[----:B------:R-:W-:-:S00]  /*01a0*/  BRA `(.L_x_0) ;  /* 0xfffffffc00fc7947 */ /* 0x000fc0000383ffff */
[----:B------:R-:W-:-:S00]  /*01b0*/  NOP ;  /* 0x0000000000007918 */ /* 0x000fc00000000000 */
        /* <DEDUP_REMOVED lines=12> */
.L_x_1:


//--------------------- .nv.shared.reserved.0     --------------------------
	.section	.nv.shared.reserved.0,"aw",@nobits
	.weak		__nv_reservedSMEM_offset_0_alias
	.size		__nv_reservedSMEM_offset_0_alias, 0, 64
	.other		__nv_reservedSMEM_offset_0_alias,@"STO_CUDA_RESERVED_SHARED STV_DEFAULT"
__nv_reservedSMEM_offset_0_alias:
	.zero		0
	.zero		64


//--------------------- .nv.constant0._Z13gpu_matrixaddPiS_S_i --------------------------
	.section	.nv.constant0._Z13gpu_matrixaddPiS_S_i,"a",@progbits
	.sectionflags	@""
	.align	4
.nv.constant0._Z13gpu_matrixaddPiS_S_i:
	.zero		924


//--------------------- SYMBOLS --------------------------

	.type		.nv.reservedSmem.offset0,@object
	.size		.nv.reservedSmem.offset0,0x4
